//
// Generated by NVIDIA NVVM Compiler
//
// Compiler Build ID: CL-36424714
// Cuda compilation tools, release 13.0, V13.0.88
// Based on NVVM 20.0.0
//

.version 9.0
.target sm_100
.address_size 64

	// .globl	_Z12MyKernelFuncv

.visible .entry _Z12MyKernelFuncv()
{


	ret;

}


// ===== COMPILED SASS (sm_100) =====

	.target	sm_100

	.elftype	@"ET_EXEC"


//--------------------- .note.nv.tkinfo           --------------------------
	.section	.note.nv.tkinfo,"",@"SHT_NOTE"
	.sectionflags	@"SHF_NOTE_NV_TKINFO"
	.tkinfo
        /*0018*/ 	.word	0x00000002
        /*0030*/ 	.string	""
        /*0030*/ 	.string	"ptxas"
        /*0030*/ 	.string	"Cuda compilation tools, release 13.0, V13.0.88"
        /*0030*/ 	.string	"Build cuda_13.0.r13.0/compiler.36424714_0"
        /*0030*/ 	.string	"-arch sm_100 -m 64 "



//--------------------- .note.nv.cuinfo           --------------------------
	.section	.note.nv.cuinfo,"",@"SHT_NOTE"
	.sectionflags	@"SHF_NOTE_NV_CUINFO"
        /*0018*/ 	.short	0x0002
        /*001a*/ 	.short	0x0064
        /*001c*/ 	.short	0x0082
	.zero		2


//--------------------- .nv.info                  --------------------------
	.section	.nv.info,"",@"SHT_CUDA_INFO"
	.align	4


	//----- nvinfo : EIATTR_REGCOUNT
	.align		4
        /*0000*/ 	.byte	0x04, 0x2f
        /*0002*/ 	.short	(.L_1 - .L_0)
	.align		4
.L_0:
        /*0004*/ 	.word	index@(_Z12MyKernelFuncv)
        /*0008*/ 	.word	0x00000004


	//----- nvinfo : EIATTR_FRAME_SIZE
	.align		4
.L_1:
        /*000c*/ 	.byte	0x04, 0x11
        /*000e*/ 	.short	(.L_3 - .L_2)
	.align		4
.L_2:
        /*0010*/ 	.word	index@(_Z12MyKernelFuncv)
        /*0014*/ 	.word	0x00000000


	//----- nvinfo : EIATTR_MIN_STACK_SIZE
	.align		4
.L_3:
        /*0018*/ 	.byte	0x04, 0x12
        /*001a*/ 	.short	(.L_5 - .L_4)
	.align		4
.L_4:
        /*001c*/ 	.word	index@(_Z12MyKernelFuncv)
        /*0020*/ 	.word	0x00000000
.L_5:


//--------------------- .nv.compat                --------------------------
	.section	.nv.compat,"",@"SHT_CUDA_COMPAT_INFO"
	.align	4
        /*0000*/ 	.byte	0x02, 0x09, 0x00, 0x00, 0x02, 0x02, 0x01, 0x00, 0x02, 0x05, 0x05, 0x00, 0x03, 0x07, 0x01, 0x01
        /*0010*/ 	.byte	0x02, 0x03, 0x00, 0x00, 0x02, 0x06, 0x01, 0x00, 0x04, 0x0b, 0x08, 0x00, 0x09, 0x00, 0x00, 0x00
        /*0020*/ 	.byte	0x00, 0x00, 0x00, 0x00


//--------------------- .nv.info._Z12MyKernelFuncv --------------------------
	.section	.nv.info._Z12MyKernelFuncv,"",@"SHT_CUDA_INFO"
	.sectionflags	@""
	.align	4


	//----- nvinfo : EIATTR_CUDA_API_VERSION
	.align		4
        /*0000*/ 	.byte	0x04, 0x37
        /*0002*/ 	.short	(.L_7 - .L_6)
.L_6:
        /*0004*/ 	.word	0x00000082


	//----- nvinfo : EIATTR_SPARSE_MMA_MASK
	.align		4
.L_7:
        /*0008*/ 	.byte	0x03, 0x50
        /*000a*/ 	.short	0x0000


	//----- nvinfo : EIATTR_MAXREG_COUNT
	.align		4
        /*000c*/ 	.byte	0x03, 0x1b
        /*000e*/ 	.short	0x00ff


	//----- nvinfo : EIATTR_MERCURY_ISA_VERSION
	.align		4
        /*0010*/ 	.byte	0x03, 0x5f
        /*0012*/ 	.short	0x0101


	//----- nvinfo : EIATTR_VRC_CTA_INIT_COUNT
	.align		4
        /*0014*/ 	.byte	0x02, 0x4a
	.zero		1
	.zero		1


	//----- nvinfo : EIATTR_EXIT_INSTR_OFFSETS
	.align		4
        /*0018*/ 	.byte	0x04, 0x1c
        /*001a*/ 	.short	(.L_9 - .L_8)


	//   ....[0]....
.L_8:
        /*001c*/ 	.word	0x00000010


	//----- nvinfo : EIATTR_SW_WAR
	.align		4
.L_9:
        /*0020*/ 	.byte	0x04, 0x36
        /*0022*/ 	.short	(.L_11 - .L_10)
.L_10:
        /*0024*/ 	.word	0x00000008
.L_11:


//--------------------- .nv.callgraph             --------------------------
	.section	.nv.callgraph,"",@"SHT_CUDA_CALLGRAPH"
	.align	4
	.sectionentsize	8
	.align		4
        /*0000*/ 	.word	0x00000000
	.align		4
        /*0004*/ 	.word	0xffffffff
	.align		4
        /*0008*/ 	.word	0x00000000
	.align		4
        /*000c*/ 	.word	0xfffffffe
	.align		4
        /*0010*/ 	.word	0x00000000
	.align		4
        /*0014*/ 	.word	0xfffffffd
	.align		4
        /*0018*/ 	.word	0x00000000
	.align		4
        /*001c*/ 	.word	0xfffffffc


//--------------------- .text._Z12MyKernelFuncv   --------------------------
	.section	.text._Z12MyKernelFuncv,"ax",@progbits
	.align	128
        .global         _Z12MyKernelFuncv
        .type           _Z12MyKernelFuncv,@function
        .size           _Z12MyKernelFuncv,(.L_x_1 - _Z12MyKernelFuncv)
        .other          _Z12MyKernelFuncv,@"STO_CUDA_ENTRY STV_DEFAULT"
_Z12MyKernelFuncv:
.text._Z12MyKernelFuncv:
[----:B------:R-:W-:Y:S01]  /*0000*/  LDC R1, c[0x0][0x37c] ;  /* 0x0000df00ff017b82 */ /* 0x000fe20000000800 */
[----:B------:R-:W-:Y:S05]  /*0010*/  EXIT ;  /* 0x000000000000794d */ /* 0x000fea0003800000 */
.L_x_0:
[----:B------:R-:W-:-:S00]  /*0020*/  BRA `(.L_x_0) ;  /* 0xfffffffc00fc7947 */ /* 0x000fc0000383ffff */
[----:B------:R-:W-:-:S00]  /*0030*/  NOP ;  /* 0x0000000000007918 */ /* 0x000fc00000000000 */
        /* <DEDUP_REMOVED lines=12> */
.L_x_1:


//--------------------- .nv.shared.reserved.0     --------------------------
	.section	.nv.shared.reserved.0,"aw",@nobits
	.weak		__nv_reservedSMEM_offset_0_alias
	.size		__nv_reservedSMEM_offset_0_alias, 0, 64
	.other		__nv_reservedSMEM_offset_0_alias,@"STO_CUDA_RESERVED_SHARED STV_DEFAULT"
__nv_reservedSMEM_offset_0_alias:
	.zero		0
	.zero		64


//--------------------- .nv.constant0._Z12MyKernelFuncv --------------------------
	.section	.nv.constant0._Z12MyKernelFuncv,"a",@progbits
	.sectionflags	@""
	.align	4
.nv.constant0._Z12MyKernelFuncv:
	.zero		896


//--------------------- SYMBOLS --------------------------

	.type		.nv.reservedSmem.offset0,@object
	.size		.nv.reservedSmem.offset0,0x4
